//
// Generated by NVIDIA NVVM Compiler
//
// Compiler Build ID: CL-36424714
// Cuda compilation tools, release 13.0, V13.0.88
// Based on NVVM 20.0.0
//

.version 9.0
.target sm_100
.address_size 64

	// .globl	_Z18dot_product_kernelPfS_S_i

.visible .entry _Z18dot_product_kernelPfS_S_i(
	.param .u64 .ptr .align 1 _Z18dot_product_kernelPfS_S_i_param_0,
	.param .u64 .ptr .align 1 _Z18dot_product_kernelPfS_S_i_param_1,
	.param .u64 .ptr .align 1 _Z18dot_product_kernelPfS_S_i_param_2,
	.param .u32 _Z18dot_product_kernelPfS_S_i_param_3
)
{
	.reg .pred 	%p<2>;
	.reg .b32 	%r<6>;
	.reg .b32 	%f<8>;
	.reg .b64 	%rd<10>;

	ld.param.u64 	%rd1, [_Z18dot_product_kernelPfS_S_i_param_0];
	ld.param.u64 	%rd2, [_Z18dot_product_kernelPfS_S_i_param_1];
	ld.param.u64 	%rd3, [_Z18dot_product_kernelPfS_S_i_param_2];
	ld.param.u32 	%r2, [_Z18dot_product_kernelPfS_S_i_param_3];
	mov.u32 	%r3, %ntid.x;
	mov.u32 	%r4, %ctaid.x;
	mov.u32 	%r5, %tid.x;
	mad.lo.s32 	%r1, %r3, %r4, %r5;
	setp.ge.s32 	%p1, %r1, %r2;
	mov.f32 	%f7, 0f00000000;
	@%p1 bra 	$L__BB0_2;
	cvta.to.global.u64 	%rd4, %rd2;
	cvta.to.global.u64 	%rd5, %rd1;
	mul.wide.s32 	%rd6, %r1, 4;
	add.s64 	%rd7, %rd5, %rd6;
	ld.global.f32 	%f4, [%rd7];
	add.s64 	%rd8, %rd4, %rd6;
	ld.global.f32 	%f5, [%rd8];
	mul.f32 	%f7, %f4, %f5;
$L__BB0_2:
	cvta.to.global.u64 	%rd9, %rd3;
	atom.global.add.f32 	%f6, [%rd9], %f7;
	ret;

}


// ===== COMPILED SASS (sm_100) =====

	.target	sm_100

	.elftype	@"ET_EXEC"


//--------------------- .note.nv.tkinfo           --------------------------
	.section	.note.nv.tkinfo,"",@"SHT_NOTE"
	.sectionflags	@"SHF_NOTE_NV_TKINFO"
	.tkinfo
        /*0018*/ 	.word	0x00000002
        /*0030*/ 	.string	""
        /*0030*/ 	.string	"ptxas"
        /*0030*/ 	.string	"Cuda compilation tools, release 13.0, V13.0.88"
        /*0030*/ 	.string	"Build cuda_13.0.r13.0/compiler.36424714_0"
        /*0030*/ 	.string	"-arch sm_100 -m 64 "



//--------------------- .note.nv.cuinfo           --------------------------
	.section	.note.nv.cuinfo,"",@"SHT_NOTE"
	.sectionflags	@"SHF_NOTE_NV_CUINFO"
        /*0018*/ 	.short	0x0002
        /*001a*/ 	.short	0x0064
        /*001c*/ 	.short	0x0082
	.zero		2


//--------------------- .nv.info                  --------------------------
	.section	.nv.info,"",@"SHT_CUDA_INFO"
	.align	4


	//----- nvinfo : EIATTR_REGCOUNT
	.align		4
        /*0000*/ 	.byte	0x04, 0x2f
        /*0002*/ 	.short	(.L_1 - .L_0)
	.align		4
.L_0:
        /*0004*/ 	.word	index@(_Z18dot_product_kernelPfS_S_i)
        /*0008*/ 	.word	0x0000000e


	//----- nvinfo : EIATTR_FRAME_SIZE
	.align		4
.L_1:
        /*000c*/ 	.byte	0x04, 0x11
        /*000e*/ 	.short	(.L_3 - .L_2)
	.align		4
.L_2:
        /*0010*/ 	.word	index@(_Z18dot_product_kernelPfS_S_i)
        /*0014*/ 	.word	0x00000000


	//----- nvinfo : EIATTR_MIN_STACK_SIZE
	.align		4
.L_3:
        /*0018*/ 	.byte	0x04, 0x12
        /*001a*/ 	.short	(.L_5 - .L_4)
	.align		4
.L_4:
        /*001c*/ 	.word	index@(_Z18dot_product_kernelPfS_S_i)
        /*0020*/ 	.word	0x00000000
.L_5:


//--------------------- .nv.compat                --------------------------
	.section	.nv.compat,"",@"SHT_CUDA_COMPAT_INFO"
	.align	4
        /*0000*/ 	.byte	0x02, 0x09, 0x00, 0x00, 0x02, 0x02, 0x01, 0x00, 0x02, 0x05, 0x05, 0x00, 0x03, 0x07, 0x01, 0x01
        /*0010*/ 	.byte	0x02, 0x03, 0x00, 0x00, 0x02, 0x06, 0x01, 0x00, 0x04, 0x0b, 0x08, 0x00, 0x09, 0x00, 0x00, 0x00
        /*0020*/ 	.byte	0x00, 0x00, 0x00, 0x00


//--------------------- .nv.info._Z18dot_product_kernelPfS_S_i --------------------------
	.section	.nv.info._Z18dot_product_kernelPfS_S_i,"",@"SHT_CUDA_INFO"
	.sectionflags	@""
	.align	4


	//----- nvinfo : EIATTR_CUDA_API_VERSION
	.align		4
        /*0000*/ 	.byte	0x04, 0x37
        /*0002*/ 	.short	(.L_7 - .L_6)
.L_6:
        /*0004*/ 	.word	0x00000082


	//----- nvinfo : EIATTR_KPARAM_INFO
	.align		4
.L_7:
        /*0008*/ 	.byte	0x04, 0x17
        /*000a*/ 	.short	(.L_9 - .L_8)
.L_8:
        /*000c*/ 	.word	0x00000000
        /*0010*/ 	.short	0x0003
        /*0012*/ 	.short	0x0018
        /*0014*/ 	.byte	0x00, 0xf0, 0x11, 0x00


	//----- nvinfo : EIATTR_KPARAM_INFO
	.align		4
.L_9:
        /*0018*/ 	.byte	0x04, 0x17
        /*001a*/ 	.short	(.L_11 - .L_10)
.L_10:
        /*001c*/ 	.word	0x00000000
        /*0020*/ 	.short	0x0002
        /*0022*/ 	.short	0x0010
        /*0024*/ 	.byte	0x00, 0xf5, 0x21, 0x00


	//----- nvinfo : EIATTR_KPARAM_INFO
	.align		4
.L_11:
        /*0028*/ 	.byte	0x04, 0x17
        /*002a*/ 	.short	(.L_13 - .L_12)
.L_12:
        /*002c*/ 	.word	0x00000000
        /*0030*/ 	.short	0x0001
        /*0032*/ 	.short	0x0008
        /*0034*/ 	.byte	0x00, 0xf5, 0x21, 0x00


	//----- nvinfo : EIATTR_KPARAM_INFO
	.align		4
.L_13:
        /*0038*/ 	.byte	0x04, 0x17
        /*003a*/ 	.short	(.L_15 - .L_14)
.L_14:
        /*003c*/ 	.word	0x00000000
        /*0040*/ 	.short	0x0000
        /*0042*/ 	.short	0x0000
        /*0044*/ 	.byte	0x00, 0xf5, 0x21, 0x00


	//----- nvinfo : EIATTR_SPARSE_MMA_MASK
	.align		4
.L_15:
        /*0048*/ 	.byte	0x03, 0x50
        /*004a*/ 	.short	0x0000


	//----- nvinfo : EIATTR_MAXREG_COUNT
	.align		4
        /*004c*/ 	.byte	0x03, 0x1b
        /*004e*/ 	.short	0x00ff


	//----- nvinfo : EIATTR_MERCURY_ISA_VERSION
	.align		4
        /*0050*/ 	.byte	0x03, 0x5f
        /*0052*/ 	.short	0x0101


	//----- nvinfo : EIATTR_VRC_CTA_INIT_COUNT
	.align		4
        /*0054*/ 	.byte	0x02, 0x4a
	.zero		1
	.zero		1


	//----- nvinfo : EIATTR_EXIT_INSTR_OFFSETS
	.align		4
        /*0058*/ 	.byte	0x04, 0x1c
        /*005a*/ 	.short	(.L_17 - .L_16)


	//   ....[0]....
.L_16:
        /*005c*/ 	.word	0x00000150


	//----- nvinfo : EIATTR_CRS_STACK_SIZE
	.align		4
.L_17:
        /*0060*/ 	.byte	0x04, 0x1e
        /*0062*/ 	.short	(.L_19 - .L_18)
.L_18:
        /*0064*/ 	.word	0x00000000


	//----- nvinfo : EIATTR_CBANK_PARAM_SIZE
	.align		4
.L_19:
        /*0068*/ 	.byte	0x03, 0x19
        /*006a*/ 	.short	0x001c


	//----- nvinfo : EIATTR_PARAM_CBANK
	.align		4
        /*006c*/ 	.byte	0x04, 0x0a
        /*006e*/ 	.short	(.L_21 - .L_20)
	.align		4
.L_20:
        /*0070*/ 	.word	index@(.nv.constant0._Z18dot_product_kernelPfS_S_i)
        /*0074*/ 	.short	0x0380
        /*0076*/ 	.short	0x001c


	//----- nvinfo : EIATTR_SW_WAR
	.align		4
.L_21:
        /*0078*/ 	.byte	0x04, 0x36
        /*007a*/ 	.short	(.L_23 - .L_22)
.L_22:
        /*007c*/ 	.word	0x00000008
.L_23:


//--------------------- .nv.callgraph             --------------------------
	.section	.nv.callgraph,"",@"SHT_CUDA_CALLGRAPH"
	.align	4
	.sectionentsize	8
	.align		4
        /*0000*/ 	.word	0x00000000
	.align		4
        /*0004*/ 	.word	0xffffffff
	.align		4
        /*0008*/ 	.word	0x00000000
	.align		4
        /*000c*/ 	.word	0xfffffffe
	.align		4
        /*0010*/ 	.word	0x00000000
	.align		4
        /*0014*/ 	.word	0xfffffffd
	.align		4
        /*0018*/ 	.word	0x00000000
	.align		4
        /*001c*/ 	.word	0xfffffffc


//--------------------- .text._Z18dot_product_kernelPfS_S_i --------------------------
	.section	.text._Z18dot_product_kernelPfS_S_i,"ax",@progbits
	.align	128
        .global         _Z18dot_product_kernelPfS_S_i
        .type           _Z18dot_product_kernelPfS_S_i,@function
        .size           _Z18dot_product_kernelPfS_S_i,(.L_x_3 - _Z18dot_product_kernelPfS_S_i)
        .other          _Z18dot_product_kernelPfS_S_i,@"STO_CUDA_ENTRY STV_DEFAULT"
_Z18dot_product_kernelPfS_S_i:
.text._Z18dot_product_kernelPfS_S_i:
[----:B------:R-:W-:Y:S01]  /*0000*/  LDC R1, c[0x0][0x37c] ;  /* 0x0000df00ff017b82 */ /* 0x000fe20000000800 */
[----:B------:R-:W0:Y:S01]  /*0010*/  S2R R9, SR_CTAID.X ;  /* 0x0000000000097919 */ /* 0x000e220000002500 */
[----:B------:R-:W0:Y:S06]  /*0020*/  LDCU UR4, c[0x0][0x360] ;  /* 0x00006c00ff0477ac */ /* 0x000e2c0008000800 */
[----:B------:R-:W1:Y:S01]  /*0030*/  LDC.64 R6, c[0x0][0x390] ;  /* 0x0000e400ff067b82 */ /* 0x000e620000000a00 */
[----:B------:R-:W-:Y:S01]  /*0040*/  BSSY.RECONVERGENT B0, `(.L_x_0) ;  /* 0x000000f000007945 */ /* 0x000fe20003800200 */
[----:B------:R-:W0:Y:S01]  /*0050*/  S2R R0, SR_TID.X ;  /* 0x0000000000007919 */ /* 0x000e220000002100 */
[----:B------:R-:W2:Y:S01]  /*0060*/  LDCU UR6, c[0x0][0x398] ;  /* 0x00007300ff0677ac */ /* 0x000ea20008000800 */
[----:B------:R-:W-:-:S02]  /*0070*/  HFMA2 R11, -RZ, RZ, 0, 0 ;  /* 0x00000000ff0b7431 */ /* 0x000fc400000001ff */
[----:B0-----:R-:W-:Y:S01]  /*0080*/  IMAD R9, R9, UR4, R0 ;  /* 0x0000000409097c24 */ /* 0x001fe2000f8e0200 */
[----:B------:R-:W0:Y:S04]  /*0090*/  LDCU.64 UR4, c[0x0][0x358] ;  /* 0x00006b00ff0477ac */ /* 0x000e280008000a00 */
[----:B--2---:R-:W-:-:S13]  /*00a0*/  ISETP.GE.AND P0, PT, R9, UR6, PT ;  /* 0x0000000609007c0c */ /* 0x004fda000bf06270 */
[----:B-1----:R-:W-:Y:S05]  /*00b0*/  @P0 BRA `(.L_x_1) ;  /* 0x00000000001c0947 */ /* 0x002fea0003800000 */
[----:B------:R-:W1:Y:S08]  /*00c0*/  LDC.64 R2, c[0x0][0x380] ;  /* 0x0000e000ff027b82 */ /* 0x000e700000000a00 */
[----:B------:R-:W2:Y:S01]  /*00d0*/  LDC.64 R4, c[0x0][0x388] ;  /* 0x0000e200ff047b82 */ /* 0x000ea20000000a00 */
[----:B-1----:R-:W-:-:S06]  /*00e0*/  IMAD.WIDE R2, R9, 0x4, R2 ;  /* 0x0000000409027825 */ /* 0x002fcc00078e0202 */
[----:B0-----:R-:W3:Y:S01]  /*00f0*/  LDG.E R2, desc[UR4][R2.64] ;  /* 0x0000000402027981 */ /* 0x001ee2000c1e1900 */
[----:B--2---:R-:W-:-:S06]  /*0100*/  IMAD.WIDE R4, R9, 0x4, R4 ;  /* 0x0000000409047825 */ /* 0x004fcc00078e0204 */
[----:B------:R-:W3:Y:S02]  /*0110*/  LDG.E R5, desc[UR4][R4.64] ;  /* 0x0000000404057981 */ /* 0x000ee4000c1e1900 */
[----:B---3--:R-:W-:-:S07]  /*0120*/  FMUL R11, R2, R5 ;  /* 0x00000005020b7220 */ /* 0x008fce0000400000 */
.L_x_1:
[----:B0-----:R-:W-:Y:S05]  /*0130*/  BSYNC.RECONVERGENT B0 ;  /* 0x0000000000007941 */ /* 0x001fea0003800200 */
.L_x_0:
[----:B------:R-:W-:Y:S01]  /*0140*/  REDG.E.ADD.F32.FTZ.RN.STRONG.GPU desc[UR4][R6.64], R11 ;  /* 0x0000000b060079a6 */ /* 0x000fe2000c12f304 */
[----:B------:R-:W-:Y:S05]  /*0150*/  EXIT ;  /* 0x000000000000794d */ /* 0x000fea0003800000 */
.L_x_2:
[----:B------:R-:W-:-:S00]  /*0160*/  BRA `(.L_x_2) ;  /* 0xfffffffc00fc7947 */ /* 0x000fc0000383ffff */
[----:B------:R-:W-:-:S00]  /*0170*/  NOP ;  /* 0x0000000000007918 */ /* 0x000fc00000000000 */
        /* <DEDUP_REMOVED lines=8> */
.L_x_3:


//--------------------- .nv.shared.reserved.0     --------------------------
	.section	.nv.shared.reserved.0,"aw",@nobits
	.weak		__nv_reservedSMEM_offset_0_alias
	.size		__nv_reservedSMEM_offset_0_alias, 0, 64
	.other		__nv_reservedSMEM_offset_0_alias,@"STO_CUDA_RESERVED_SHARED STV_DEFAULT"
__nv_reservedSMEM_offset_0_alias:
	.zero		0
	.zero		64


//--------------------- .nv.constant0._Z18dot_product_kernelPfS_S_i --------------------------
	.section	.nv.constant0._Z18dot_product_kernelPfS_S_i,"a",@progbits
	.sectionflags	@""
	.align	4
.nv.constant0._Z18dot_product_kernelPfS_S_i:
	.zero		924


//--------------------- SYMBOLS --------------------------

	.type		.nv.reservedSmem.offset0,@object
	.size		.nv.reservedSmem.offset0,0x4
